//
// Generated by NVIDIA NVVM Compiler
//
// Compiler Build ID: CL-36424714
// Cuda compilation tools, release 13.0, V13.0.88
// Based on NVVM 20.0.0
//

.version 9.0
.target sm_100
.address_size 64

	// .globl	_Z17naive_gemm_kernelPfS_S_iii

.visible .entry _Z17naive_gemm_kernelPfS_S_iii(
	.param .u64 .ptr .align 1 _Z17naive_gemm_kernelPfS_S_iii_param_0,
	.param .u64 .ptr .align 1 _Z17naive_gemm_kernelPfS_S_iii_param_1,
	.param .u64 .ptr .align 1 _Z17naive_gemm_kernelPfS_S_iii_param_2,
	.param .u32 _Z17naive_gemm_kernelPfS_S_iii_param_3,
	.param .u32 _Z17naive_gemm_kernelPfS_S_iii_param_4,
	.param .u32 _Z17naive_gemm_kernelPfS_S_iii_param_5
)
{
	.reg .pred 	%p<13>;
	.reg .b32 	%r<46>;
	.reg .b32 	%f<68>;
	.reg .b64 	%rd<40>;

	ld.param.u64 	%rd5, [_Z17naive_gemm_kernelPfS_S_iii_param_0];
	ld.param.u64 	%rd6, [_Z17naive_gemm_kernelPfS_S_iii_param_1];
	ld.param.u64 	%rd4, [_Z17naive_gemm_kernelPfS_S_iii_param_2];
	ld.param.u32 	%r22, [_Z17naive_gemm_kernelPfS_S_iii_param_3];
	ld.param.u32 	%r23, [_Z17naive_gemm_kernelPfS_S_iii_param_4];
	ld.param.u32 	%r21, [_Z17naive_gemm_kernelPfS_S_iii_param_5];
	cvta.to.global.u64 	%rd1, %rd6;
	cvta.to.global.u64 	%rd2, %rd5;
	mov.u32 	%r24, %ctaid.x;
	mov.u32 	%r25, %ntid.x;
	mov.u32 	%r26, %tid.x;
	mad.lo.s32 	%r1, %r24, %r25, %r26;
	mov.u32 	%r27, %ctaid.y;
	mov.u32 	%r28, %ntid.y;
	mov.u32 	%r29, %tid.y;
	mad.lo.s32 	%r30, %r27, %r28, %r29;
	setp.ge.s32 	%p1, %r1, %r22;
	setp.ge.s32 	%p2, %r30, %r23;
	or.pred  	%p3, %p1, %p2;
	@%p3 bra 	$L__BB0_14;
	setp.lt.s32 	%p4, %r21, 1;
	mov.f32 	%f67, 0f00000000;
	@%p4 bra 	$L__BB0_13;
	mul.lo.s32 	%r3, %r21, %r1;
	and.b32  	%r4, %r21, 7;
	setp.lt.u32 	%p5, %r21, 8;
	mov.f32 	%f67, 0f00000000;
	mov.b32 	%r44, 0;
	@%p5 bra 	$L__BB0_5;
	and.b32  	%r44, %r21, 2147483640;
	neg.s32 	%r42, %r44;
	shl.b32 	%r7, %r23, 3;
	add.s64 	%rd3, %rd2, 16;
	mov.f32 	%f67, 0f00000000;
	mul.wide.s32 	%rd11, %r23, 4;
	mov.u32 	%r40, %r3;
	mov.u32 	%r41, %r30;
$L__BB0_4:
	.pragma "nounroll";
	mul.wide.s32 	%rd7, %r40, 4;
	add.s64 	%rd8, %rd3, %rd7;
	ld.global.nc.f32 	%f17, [%rd8+-16];
	mul.wide.s32 	%rd9, %r41, 4;
	add.s64 	%rd10, %rd1, %rd9;
	ld.global.nc.f32 	%f18, [%rd10];
	fma.rn.f32 	%f19, %f17, %f18, %f67;
	ld.global.nc.f32 	%f20, [%rd8+-12];
	add.s64 	%rd12, %rd10, %rd11;
	ld.global.nc.f32 	%f21, [%rd12];
	fma.rn.f32 	%f22, %f20, %f21, %f19;
	ld.global.nc.f32 	%f23, [%rd8+-8];
	add.s64 	%rd13, %rd12, %rd11;
	ld.global.nc.f32 	%f24, [%rd13];
	fma.rn.f32 	%f25, %f23, %f24, %f22;
	ld.global.nc.f32 	%f26, [%rd8+-4];
	add.s64 	%rd14, %rd13, %rd11;
	ld.global.nc.f32 	%f27, [%rd14];
	fma.rn.f32 	%f28, %f26, %f27, %f25;
	ld.global.nc.f32 	%f29, [%rd8];
	add.s64 	%rd15, %rd14, %rd11;
	ld.global.nc.f32 	%f30, [%rd15];
	fma.rn.f32 	%f31, %f29, %f30, %f28;
	ld.global.nc.f32 	%f32, [%rd8+4];
	add.s64 	%rd16, %rd15, %rd11;
	ld.global.nc.f32 	%f33, [%rd16];
	fma.rn.f32 	%f34, %f32, %f33, %f31;
	ld.global.nc.f32 	%f35, [%rd8+8];
	add.s64 	%rd17, %rd16, %rd11;
	ld.global.nc.f32 	%f36, [%rd17];
	fma.rn.f32 	%f37, %f35, %f36, %f34;
	ld.global.nc.f32 	%f38, [%rd8+12];
	add.s64 	%rd18, %rd17, %rd11;
	ld.global.nc.f32 	%f39, [%rd18];
	fma.rn.f32 	%f67, %f38, %f39, %f37;
	add.s32 	%r42, %r42, 8;
	add.s32 	%r41, %r41, %r7;
	add.s32 	%r40, %r40, 8;
	setp.ne.s32 	%p6, %r42, 0;
	@%p6 bra 	$L__BB0_4;
$L__BB0_5:
	setp.eq.s32 	%p7, %r4, 0;
	@%p7 bra 	$L__BB0_13;
	and.b32  	%r15, %r21, 3;
	setp.lt.u32 	%p8, %r4, 4;
	@%p8 bra 	$L__BB0_8;
	add.s32 	%r32, %r44, %r3;
	mul.wide.s32 	%rd19, %r32, 4;
	add.s64 	%rd20, %rd2, %rd19;
	ld.global.nc.f32 	%f41, [%rd20];
	mad.lo.s32 	%r33, %r44, %r23, %r30;
	mul.wide.s32 	%rd21, %r33, 4;
	add.s64 	%rd22, %rd1, %rd21;
	ld.global.nc.f32 	%f42, [%rd22];
	fma.rn.f32 	%f43, %f41, %f42, %f67;
	ld.global.nc.f32 	%f44, [%rd20+4];
	mul.wide.s32 	%rd23, %r23, 4;
	add.s64 	%rd24, %rd22, %rd23;
	ld.global.nc.f32 	%f45, [%rd24];
	fma.rn.f32 	%f46, %f44, %f45, %f43;
	ld.global.nc.f32 	%f47, [%rd20+8];
	add.s64 	%rd25, %rd24, %rd23;
	ld.global.nc.f32 	%f48, [%rd25];
	fma.rn.f32 	%f49, %f47, %f48, %f46;
	ld.global.nc.f32 	%f50, [%rd20+12];
	add.s64 	%rd26, %rd25, %rd23;
	ld.global.nc.f32 	%f51, [%rd26];
	fma.rn.f32 	%f67, %f50, %f51, %f49;
	add.s32 	%r44, %r44, 4;
$L__BB0_8:
	setp.eq.s32 	%p9, %r15, 0;
	@%p9 bra 	$L__BB0_13;
	setp.eq.s32 	%p10, %r15, 1;
	@%p10 bra 	$L__BB0_11;
	add.s32 	%r34, %r44, %r3;
	mul.wide.s32 	%rd27, %r34, 4;
	add.s64 	%rd28, %rd2, %rd27;
	ld.global.nc.f32 	%f53, [%rd28];
	mad.lo.s32 	%r35, %r44, %r23, %r30;
	mul.wide.s32 	%rd29, %r35, 4;
	add.s64 	%rd30, %rd1, %rd29;
	ld.global.nc.f32 	%f54, [%rd30];
	fma.rn.f32 	%f55, %f53, %f54, %f67;
	ld.global.nc.f32 	%f56, [%rd28+4];
	mul.wide.s32 	%rd31, %r23, 4;
	add.s64 	%rd32, %rd30, %rd31;
	ld.global.nc.f32 	%f57, [%rd32];
	fma.rn.f32 	%f67, %f56, %f57, %f55;
	add.s32 	%r44, %r44, 2;
$L__BB0_11:
	and.b32  	%r36, %r21, 1;
	setp.eq.b32 	%p11, %r36, 1;
	not.pred 	%p12, %p11;
	@%p12 bra 	$L__BB0_13;
	add.s32 	%r37, %r44, %r3;
	mul.wide.s32 	%rd33, %r37, 4;
	add.s64 	%rd34, %rd2, %rd33;
	ld.global.nc.f32 	%f58, [%rd34];
	mad.lo.s32 	%r38, %r44, %r23, %r30;
	mul.wide.s32 	%rd35, %r38, 4;
	add.s64 	%rd36, %rd1, %rd35;
	ld.global.nc.f32 	%f59, [%rd36];
	fma.rn.f32 	%f67, %f58, %f59, %f67;
$L__BB0_13:
	mad.lo.s32 	%r39, %r23, %r1, %r30;
	cvta.to.global.u64 	%rd37, %rd4;
	mul.wide.s32 	%rd38, %r39, 4;
	add.s64 	%rd39, %rd37, %rd38;
	st.global.f32 	[%rd39], %f67;
$L__BB0_14:
	ret;

}


// ===== COMPILED SASS (sm_100) =====

	.target	sm_100

	.elftype	@"ET_EXEC"


//--------------------- .note.nv.tkinfo           --------------------------
	.section	.note.nv.tkinfo,"",@"SHT_NOTE"
	.sectionflags	@"SHF_NOTE_NV_TKINFO"
	.tkinfo
        /*0018*/ 	.word	0x00000002
        /*0030*/ 	.string	""
        /*0030*/ 	.string	"ptxas"
        /*0030*/ 	.string	"Cuda compilation tools, release 13.0, V13.0.88"
        /*0030*/ 	.string	"Build cuda_13.0.r13.0/compiler.36424714_0"
        /*0030*/ 	.string	"-arch sm_100 -m 64 "



//--------------------- .note.nv.cuinfo           --------------------------
	.section	.note.nv.cuinfo,"",@"SHT_NOTE"
	.sectionflags	@"SHF_NOTE_NV_CUINFO"
        /*0018*/ 	.short	0x0002
        /*001a*/ 	.short	0x0064
        /*001c*/ 	.short	0x0082
	.zero		2


//--------------------- .nv.info                  --------------------------
	.section	.nv.info,"",@"SHT_CUDA_INFO"
	.align	4


	//----- nvinfo : EIATTR_REGCOUNT
	.align		4
        /*0000*/ 	.byte	0x04, 0x2f
        /*0002*/ 	.short	(.L_1 - .L_0)
	.align		4
.L_0:
        /*0004*/ 	.word	index@(_Z17naive_gemm_kernelPfS_S_iii)
        /*0008*/ 	.word	0x00000020


	//----- nvinfo : EIATTR_FRAME_SIZE
	.align		4
.L_1:
        /*000c*/ 	.byte	0x04, 0x11
        /*000e*/ 	.short	(.L_3 - .L_2)
	.align		4
.L_2:
        /*0010*/ 	.word	index@(_Z17naive_gemm_kernelPfS_S_iii)
        /*0014*/ 	.word	0x00000000


	//----- nvinfo : EIATTR_MIN_STACK_SIZE
	.align		4
.L_3:
        /*0018*/ 	.byte	0x04, 0x12
        /*001a*/ 	.short	(.L_5 - .L_4)
	.align		4
.L_4:
        /*001c*/ 	.word	index@(_Z17naive_gemm_kernelPfS_S_iii)
        /*0020*/ 	.word	0x00000000
.L_5:


//--------------------- .nv.compat                --------------------------
	.section	.nv.compat,"",@"SHT_CUDA_COMPAT_INFO"
	.align	4
        /*0000*/ 	.byte	0x02, 0x09, 0x00, 0x00, 0x02, 0x02, 0x01, 0x00, 0x02, 0x05, 0x05, 0x00, 0x03, 0x07, 0x01, 0x01
        /*0010*/ 	.byte	0x02, 0x03, 0x00, 0x00, 0x02, 0x06, 0x01, 0x00, 0x04, 0x0b, 0x08, 0x00, 0x09, 0x00, 0x00, 0x00
        /*0020*/ 	.byte	0x00, 0x00, 0x00, 0x00


//--------------------- .nv.info._Z17naive_gemm_kernelPfS_S_iii --------------------------
	.section	.nv.info._Z17naive_gemm_kernelPfS_S_iii,"",@"SHT_CUDA_INFO"
	.sectionflags	@""
	.align	4


	//----- nvinfo : EIATTR_CUDA_API_VERSION
	.align		4
        /*0000*/ 	.byte	0x04, 0x37
        /*0002*/ 	.short	(.L_7 - .L_6)
.L_6:
        /*0004*/ 	.word	0x00000082


	//----- nvinfo : EIATTR_KPARAM_INFO
	.align		4
.L_7:
        /*0008*/ 	.byte	0x04, 0x17
        /*000a*/ 	.short	(.L_9 - .L_8)
.L_8:
        /*000c*/ 	.word	0x00000000
        /*0010*/ 	.short	0x0005
        /*0012*/ 	.short	0x0020
        /*0014*/ 	.byte	0x00, 0xf0, 0x11, 0x00


	//----- nvinfo : EIATTR_KPARAM_INFO
	.align		4
.L_9:
        /*0018*/ 	.byte	0x04, 0x17
        /*001a*/ 	.short	(.L_11 - .L_10)
.L_10:
        /*001c*/ 	.word	0x00000000
        /*0020*/ 	.short	0x0004
        /*0022*/ 	.short	0x001c
        /*0024*/ 	.byte	0x00, 0xf0, 0x11, 0x00


	//----- nvinfo : EIATTR_KPARAM_INFO
	.align		4
.L_11:
        /*0028*/ 	.byte	0x04, 0x17
        /*002a*/ 	.short	(.L_13 - .L_12)
.L_12:
        /*002c*/ 	.word	0x00000000
        /*0030*/ 	.short	0x0003
        /*0032*/ 	.short	0x0018
        /*0034*/ 	.byte	0x00, 0xf0, 0x11, 0x00


	//----- nvinfo : EIATTR_KPARAM_INFO
	.align		4
.L_13:
        /*0038*/ 	.byte	0x04, 0x17
        /*003a*/ 	.short	(.L_15 - .L_14)
.L_14:
        /*003c*/ 	.word	0x00000000
        /*0040*/ 	.short	0x0002
        /*0042*/ 	.short	0x0010
        /*0044*/ 	.byte	0x00, 0xf5, 0x21, 0x00


	//----- nvinfo : EIATTR_KPARAM_INFO
	.align		4
.L_15:
        /*0048*/ 	.byte	0x04, 0x17
        /*004a*/ 	.short	(.L_17 - .L_16)
.L_16:
        /*004c*/ 	.word	0x00000000
        /*0050*/ 	.short	0x0001
        /*0052*/ 	.short	0x0008
        /*0054*/ 	.byte	0x00, 0xf5, 0x21, 0x00


	//----- nvinfo : EIATTR_KPARAM_INFO
	.align		4
.L_17:
        /*0058*/ 	.byte	0x04, 0x17
        /*005a*/ 	.short	(.L_19 - .L_18)
.L_18:
        /*005c*/ 	.word	0x00000000
        /*0060*/ 	.short	0x0000
        /*0062*/ 	.short	0x0000
        /*0064*/ 	.byte	0x00, 0xf5, 0x21, 0x00


	//----- nvinfo : EIATTR_SPARSE_MMA_MASK
	.align		4
.L_19:
        /*0068*/ 	.byte	0x03, 0x50
        /*006a*/ 	.short	0x0000


	//----- nvinfo : EIATTR_MAXREG_COUNT
	.align		4
        /*006c*/ 	.byte	0x03, 0x1b
        /*006e*/ 	.short	0x00ff


	//----- nvinfo : EIATTR_MERCURY_ISA_VERSION
	.align		4
        /*0070*/ 	.byte	0x03, 0x5f
        /*0072*/ 	.short	0x0101


	//----- nvinfo : EIATTR_VRC_CTA_INIT_COUNT
	.align		4
        /*0074*/ 	.byte	0x02, 0x4a
	.zero		1
	.zero		1


	//----- nvinfo : EIATTR_EXIT_INSTR_OFFSETS
	.align		4
        /*0078*/ 	.byte	0x04, 0x1c
        /*007a*/ 	.short	(.L_21 - .L_20)


	//   ....[0]....
.L_20:
        /*007c*/ 	.word	0x000000c0


	//   ....[1]....
        /*0080*/ 	.word	0x00000840


	//----- nvinfo : EIATTR_CBANK_PARAM_SIZE
	.align		4
.L_21:
        /*0084*/ 	.byte	0x03, 0x19
        /*0086*/ 	.short	0x0024


	//----- nvinfo : EIATTR_PARAM_CBANK
	.align		4
        /*0088*/ 	.byte	0x04, 0x0a
        /*008a*/ 	.short	(.L_23 - .L_22)
	.align		4
.L_22:
        /*008c*/ 	.word	index@(.nv.constant0._Z17naive_gemm_kernelPfS_S_iii)
        /*0090*/ 	.short	0x0380
        /*0092*/ 	.short	0x0024


	//----- nvinfo : EIATTR_SW_WAR
	.align		4
.L_23:
        /*0094*/ 	.byte	0x04, 0x36
        /*0096*/ 	.short	(.L_25 - .L_24)
.L_24:
        /*0098*/ 	.word	0x00000008
.L_25:


//--------------------- .nv.callgraph             --------------------------
	.section	.nv.callgraph,"",@"SHT_CUDA_CALLGRAPH"
	.align	4
	.sectionentsize	8
	.align		4
        /*0000*/ 	.word	0x00000000
	.align		4
        /*0004*/ 	.word	0xffffffff
	.align		4
        /*0008*/ 	.word	0x00000000
	.align		4
        /*000c*/ 	.word	0xfffffffe
	.align		4
        /*0010*/ 	.word	0x00000000
	.align		4
        /*0014*/ 	.word	0xfffffffd
	.align		4
        /*0018*/ 	.word	0x00000000
	.align		4
        /*001c*/ 	.word	0xfffffffc


//--------------------- .text._Z17naive_gemm_kernelPfS_S_iii --------------------------
	.section	.text._Z17naive_gemm_kernelPfS_S_iii,"ax",@progbits
	.align	128
        .global         _Z17naive_gemm_kernelPfS_S_iii
        .type           _Z17naive_gemm_kernelPfS_S_iii,@function
        .size           _Z17naive_gemm_kernelPfS_S_iii,(.L_x_5 - _Z17naive_gemm_kernelPfS_S_iii)
        .other          _Z17naive_gemm_kernelPfS_S_iii,@"STO_CUDA_ENTRY STV_DEFAULT"
_Z17naive_gemm_kernelPfS_S_iii:
.text._Z17naive_gemm_kernelPfS_S_iii:
[----:B------:R-:W-:Y:S01]  /*0000*/  LDC R1, c[0x0][0x37c] ;  /* 0x0000df00ff017b82 */ /* 0x000fe20000000800 */
[----:B------:R-:W0:Y:S07]  /*0010*/  S2R R7, SR_TID.Y ;  /* 0x0000000000077919 */ /* 0x000e2e0000002200 */
[----:B------:R-:W1:Y:S01]  /*0020*/  LDC R0, c[0x0][0x360] ;  /* 0x0000d800ff007b82 */ /* 0x000e620000000800 */
[----:B------:R-:W1:Y:S07]  /*0030*/  S2R R5, SR_TID.X ;  /* 0x0000000000057919 */ /* 0x000e6e0000002100 */
[----:B------:R-:W0:Y:S08]  /*0040*/  S2UR UR5, SR_CTAID.Y ;  /* 0x00000000000579c3 */ /* 0x000e300000002600 */
[----:B------:R-:W0:Y:S08]  /*0050*/  LDC R16, c[0x0][0x364] ;  /* 0x0000d900ff107b82 */ /* 0x000e300000000800 */
[----:B------:R-:W1:Y:S08]  /*0060*/  S2UR UR4, SR_CTAID.X ;  /* 0x00000000000479c3 */ /* 0x000e700000002500 */
[----:B------:R-:W2:Y:S01]  /*0070*/  LDC.64 R2, c[0x0][0x398] ;  /* 0x0000e600ff027b82 */ /* 0x000ea20000000a00 */
[----:B0-----:R-:W-:-:S02]  /*0080*/  IMAD R16, R16, UR5, R7 ;  /* 0x0000000510107c24 */ /* 0x001fc4000f8e0207 */
[----:B-1----:R-:W-:-:S03]  /*0090*/  IMAD R0, R0, UR4, R5 ;  /* 0x0000000400007c24 */ /* 0x002fc6000f8e0205 */
[----:B--2---:R-:W-:-:S04]  /*00a0*/  ISETP.GE.AND P0, PT, R16, R3, PT ;  /* 0x000000031000720c */ /* 0x004fc80003f06270 */
[----:B------:R-:W-:-:S13]  /*00b0*/  ISETP.GE.OR P0, PT, R0, R2, P0 ;  /* 0x000000020000720c */ /* 0x000fda0000706670 */
[----:B------:R-:W-:Y:S05]  /*00c0*/  @P0 EXIT ;  /* 0x000000000000094d */ /* 0x000fea0003800000 */
[----:B------:R-:W0:Y:S01]  /*00d0*/  LDC R17, c[0x0][0x3a0] ;  /* 0x0000e800ff117b82 */ /* 0x000e220000000800 */
[----:B------:R-:W1:Y:S01]  /*00e0*/  LDCU.64 UR6, c[0x0][0x358] ;  /* 0x00006b00ff0677ac */ /* 0x000e620008000a00 */
[----:B------:R-:W-:Y:S01]  /*00f0*/  HFMA2 R26, -RZ, RZ, 0, 0 ;  /* 0x00000000ff1a7431 */ /* 0x000fe200000001ff */
[----:B0-----:R-:W-:-:S13]  /*0100*/  ISETP.GE.AND P0, PT, R17, 0x1, PT ;  /* 0x000000011100780c */ /* 0x001fda0003f06270 */
[----:B-1----:R-:W-:Y:S05]  /*0110*/  @!P0 BRA `(.L_x_0) ;  /* 0x0000000400b88947 */ /* 0x002fea0003800000 */
[C---:B------:R-:W-:Y:S01]  /*0120*/  ISETP.GE.U32.AND P1, PT, R17.reuse, 0x8, PT ;  /* 0x000000081100780c */ /* 0x040fe20003f26070 */
[----:B------:R-:W-:Y:S01]  /*0130*/  IMAD R18, R0, R17, RZ ;  /* 0x0000001100127224 */ /* 0x000fe200078e02ff */
[----:B------:R-:W-:Y:S02]  /*0140*/  LOP3.LUT R25, R17, 0x7, RZ, 0xc0, !PT ;  /* 0x0000000711197812 */ /* 0x000fe400078ec0ff */
[----:B------:R-:W-:Y:S02]  /*0150*/  MOV R26, RZ ;  /* 0x000000ff001a7202 */ /* 0x000fe40000000f00 */
[----:B------:R-:W-:Y:S02]  /*0160*/  ISETP.NE.AND P0, PT, R25, RZ, PT ;  /* 0x000000ff1900720c */ /* 0x000fe40003f05270 */
[----:B------:R-:W-:-:S05]  /*0170*/  MOV R19, RZ ;  /* 0x000000ff00137202 */ /* 0x000fca0000000f00 */
[----:B------:R-:W-:Y:S06]  /*0180*/  @!P1 BRA `(.L_x_1) ;  /* 0x0000000000c49947 */ /* 0x000fec0003800000 */
[----:B------:R-:W0:Y:S01]  /*0190*/  LDCU.64 UR4, c[0x0][0x380] ;  /* 0x00007000ff0477ac */ /* 0x000e220008000a00 */
[----:B------:R-:W-:Y:S02]  /*01a0*/  LOP3.LUT R19, R17, 0x7ffffff8, RZ, 0xc0, !PT ;  /* 0x7ffffff811137812 */ /* 0x000fe400078ec0ff */
[----:B------:R-:W-:Y:S02]  /*01b0*/  MOV R26, RZ ;  /* 0x000000ff001a7202 */ /* 0x000fe40000000f00 */
[----:B------:R-:W-:Y:S02]  /*01c0*/  MOV R2, R18 ;  /* 0x0000001200027202 */ /* 0x000fe40000000f00 */
[----:B------:R-:W-:Y:S02]  /*01d0*/  MOV R22, R16 ;  /* 0x0000001000167202 */ /* 0x000fe40000000f00 */
[----:B------:R-:W-:Y:S01]  /*01e0*/  IADD3 R20, PT, PT, -R19, RZ, RZ ;  /* 0x000000ff13147210 */ /* 0x000fe20007ffe1ff */
[----:B0-----:R-:W-:-:S04]  /*01f0*/  UIADD3 UR4, UP0, UPT, UR4, 0x10, URZ ;  /* 0x0000001004047890 */ /* 0x001fc8000ff1e0ff */
[----:B------:R-:W-:-:S12]  /*0200*/  UIADD3.X UR5, UPT, UPT, URZ, UR5, URZ, UP0, !UPT ;  /* 0x00000005ff057290 */ /* 0x000fd800087fe4ff */
.L_x_2:
[----:B------:R-:W0:Y:S01]  /*0210*/  LDC.64 R14, c[0x0][0x388] ;  /* 0x0000e200ff0e7b82 */ /* 0x000e220000000a00 */
[----:B------:R-:W-:Y:S02]  /*0220*/  MOV R4, UR4 ;  /* 0x0000000400047c02 */ /* 0x000fe40008000f00 */
[----:B------:R-:W-:-:S03]  /*0230*/  MOV R5, UR5 ;  /* 0x0000000500057c02 */ /* 0x000fc60008000f00 */
[----:B------:R-:W-:-:S05]  /*0240*/  IMAD.WIDE R4, R2, 0x4, R4 ;  /* 0x0000000402047825 */ /* 0x000fca00078e0204 */
[----:B------:R-:W2:Y:S04]  /*0250*/  LDG.E.CONSTANT R21, desc[UR6][R4.64+-0x10] ;  /* 0xfffff00604157981 */ /* 0x000ea8000c1e9900 */
[----:B------:R-:W3:Y:S04]  /*0260*/  LDG.E.CONSTANT R23, desc[UR6][R4.64+-0xc] ;  /* 0xfffff40604177981 */ /* 0x000ee8000c1e9900 */
[----:B------:R-:W4:Y:S01]  /*0270*/  LDG.E.CONSTANT R29, desc[UR6][R4.64+-0x8] ;  /* 0xfffff806041d7981 */ /* 0x000f22000c1e9900 */
[----:B0-----:R-:W-:-:S05]  /*0280*/  IMAD.WIDE R14, R22, 0x4, R14 ;  /* 0x00000004160e7825 */ /* 0x001fca00078e020e */
[----:B------:R0:W2:Y:S01]  /*0290*/  LDG.E.CONSTANT R24, desc[UR6][R14.64] ;  /* 0x000000060e187981 */ /* 0x0000a2000c1e9900 */
[----:B------:R-:W-:-:S04]  /*02a0*/  IMAD.WIDE R12, R3, 0x4, R14 ;  /* 0x00000004030c7825 */ /* 0x000fc800078e020e */
[C---:B------:R-:W-:Y:S02]  /*02b0*/  IMAD.WIDE R6, R3.reuse, 0x4, R12 ;  /* 0x0000000403067825 */ /* 0x040fe400078e020c */
[----:B------:R-:W3:Y:S02]  /*02c0*/  LDG.E.CONSTANT R12, desc[UR6][R12.64] ;  /* 0x000000060c0c7981 */ /* 0x000ee4000c1e9900 */
[C---:B------:R-:W-:Y:S02]  /*02d0*/  IMAD.WIDE R8, R3.reuse, 0x4, R6 ;  /* 0x0000000403087825 */ /* 0x040fe400078e0206 */
[----:B------:R1:W4:Y:S02]  /*02e0*/  LDG.E.CONSTANT R28, desc[UR6][R6.64] ;  /* 0x00000006061c7981 */ /* 0x000324000c1e9900 */
[C---:B------:R-:W-:Y:S02]  /*02f0*/  IMAD.WIDE R10, R3.reuse, 0x4, R8 ;  /* 0x00000004030a7825 */ /* 0x040fe400078e0208 */
[----:B------:R-:W5:Y:S02]  /*0300*/  LDG.E.CONSTANT R8, desc[UR6][R8.64] ;  /* 0x0000000608087981 */ /* 0x000f64000c1e9900 */
[----:B0-----:R-:W-:-:S05]  /*0310*/  IMAD.WIDE R14, R3, 0x4, R10 ;  /* 0x00000004030e7825 */ /* 0x001fca00078e020a */
[----:B------:R-:W5:Y:S04]  /*0320*/  LDG.E.CONSTANT R13, desc[UR6][R14.64] ;  /* 0x000000060e0d7981 */ /* 0x000f68000c1e9900 */
[----:B------:R-:W5:Y:S04]  /*0330*/  LDG.E.CONSTANT R9, desc[UR6][R10.64] ;  /* 0x000000060a097981 */ /* 0x000f68000c1e9900 */
[----:B------:R-:W5:Y:S04]  /*0340*/  LDG.E.CONSTANT R11, desc[UR6][R4.64+-0x4] ;  /* 0xfffffc06040b7981 */ /* 0x000f68000c1e9900 */
[----:B------:R-:W5:Y:S01]  /*0350*/  LDG.E.CONSTANT R10, desc[UR6][R4.64+0x8] ;  /* 0x00000806040a7981 */ /* 0x000f62000c1e9900 */
[----:B--2---:R-:W-:Y:S01]  /*0360*/  FFMA R24, R21, R24, R26 ;  /* 0x0000001815187223 */ /* 0x004fe2000000001a */
[----:B------:R-:W-:-:S02]  /*0370*/  IMAD.WIDE R26, R3, 0x4, R14 ;  /* 0x00000004031a7825 */ /* 0x000fc400078e020e */
[----:B------:R-:W2:Y:S04]  /*0380*/  LDG.E.CONSTANT R21, desc[UR6][R4.64] ;  /* 0x0000000604157981 */ /* 0x000ea8000c1e9900 */
[----:B------:R-:W2:Y:S01]  /*0390*/  LDG.E.CONSTANT R14, desc[UR6][R4.64+0x4] ;  /* 0x00000406040e7981 */ /* 0x000ea2000c1e9900 */
[----:B-1----:R-:W-:-:S03]  /*03a0*/  IMAD.WIDE R6, R3, 0x4, R26 ;  /* 0x0000000403067825 */ /* 0x002fc600078e021a */
[----:B------:R-:W2:Y:S04]  /*03b0*/  LDG.E.CONSTANT R15, desc[UR6][R4.64+0xc] ;  /* 0x00000c06040f7981 */ /* 0x000ea8000c1e9900 */
[----:B------:R-:W2:Y:S04]  /*03c0*/  LDG.E.CONSTANT R6, desc[UR6][R6.64] ;  /* 0x0000000606067981 */ /* 0x000ea8000c1e9900 */
[----:B------:R-:W2:Y:S01]  /*03d0*/  LDG.E.CONSTANT R5, desc[UR6][R26.64] ;  /* 0x000000061a057981 */ /* 0x000ea2000c1e9900 */
[----:B---3--:R-:W-:Y:S01]  /*03e0*/  FFMA R12, R23, R12, R24 ;  /* 0x0000000c170c7223 */ /* 0x008fe20000000018 */
[----:B------:R-:W-:-:S03]  /*03f0*/  IADD3 R20, PT, PT, R20, 0x8, RZ ;  /* 0x0000000814147810 */ /* 0x000fc60007ffe0ff */
[----:B----4-:R-:W-:Y:S01]  /*0400*/  FFMA R12, R29, R28, R12 ;  /* 0x0000001c1d0c7223 */ /* 0x010fe2000000000c */
[----:B------:R-:W-:Y:S02]  /*0410*/  ISETP.NE.AND P1, PT, R20, RZ, PT ;  /* 0x000000ff1400720c */ /* 0x000fe40003f25270 */
[----:B------:R-:W-:Y:S01]  /*0420*/  LEA R22, R3, R22, 0x3 ;  /* 0x0000001603167211 */ /* 0x000fe200078e18ff */
[----:B-----5:R-:W-:Y:S01]  /*0430*/  FFMA R8, R11, R8, R12 ;  /* 0x000000080b087223 */ /* 0x020fe2000000000c */
[----:B------:R-:W-:-:S03]  /*0440*/  IADD3 R2, PT, PT, R2, 0x8, RZ ;  /* 0x0000000802027810 */ /* 0x000fc60007ffe0ff */
[----:B--2---:R-:W-:-:S04]  /*0450*/  FFMA R9, R21, R9, R8 ;  /* 0x0000000915097223 */ /* 0x004fc80000000008 */
[----:B------:R-:W-:-:S04]  /*0460*/  FFMA R9, R14, R13, R9 ;  /* 0x0000000d0e097223 */ /* 0x000fc80000000009 */
[----:B------:R-:W-:-:S04]  /*0470*/  FFMA R10, R10, R5, R9 ;  /* 0x000000050a0a7223 */ /* 0x000fc80000000009 */
[----:B------:R-:W-:Y:S01]  /*0480*/  FFMA R26, R15, R6, R10 ;  /* 0x000000060f1a7223 */ /* 0x000fe2000000000a */
[----:B------:R-:W-:Y:S06]  /*0490*/  @P1 BRA `(.L_x_2) ;  /* 0xfffffffc005c1947 */ /* 0x000fec000383ffff */
.L_x_1:
[----:B------:R-:W-:Y:S05]  /*04a0*/  @!P0 BRA `(.L_x_0) ;  /* 0x0000000000d48947 */ /* 0x000fea0003800000 */
[----:B------:R-:W-:Y:S02]  /*04b0*/  ISETP.GE.U32.AND P0, PT, R25, 0x4, PT ;  /* 0x000000041900780c */ /* 0x000fe40003f06070 */
[----:B------:R-:W-:-:S04]  /*04c0*/  LOP3.LUT R2, R17, 0x3, RZ, 0xc0, !PT ;  /* 0x0000000311027812 */ /* 0x000fc800078ec0ff */
[----:B------:R-:W-:-:S07]  /*04d0*/  ISETP.NE.AND P1, PT, R2, RZ, PT ;  /* 0x000000ff0200720c */ /* 0x000fce0003f25270 */
[----:B------:R-:W-:Y:S06]  /*04e0*/  @!P0 BRA `(.L_x_3) ;  /* 0x0000000000588947 */ /* 0x000fec0003800000 */
[----:B------:R-:W0:Y:S01]  /*04f0*/  LDC.64 R10, c[0x0][0x388] ;  /* 0x0000e200ff0a7b82 */ /* 0x000e220000000a00 */
[----:B------:R-:W-:Y:S01]  /*0500*/  IMAD R9, R19, R3, R16 ;  /* 0x0000000313097224 */ /* 0x000fe200078e0210 */
[----:B------:R-:W-:-:S06]  /*0510*/  IADD3 R7, PT, PT, R18, R19, RZ ;  /* 0x0000001312077210 */ /* 0x000fcc0007ffe0ff */
[----:B------:R-:W1:Y:S01]  /*0520*/  LDC.64 R4, c[0x0][0x380] ;  /* 0x0000e000ff047b82 */ /* 0x000e620000000a00 */
[----:B0-----:R-:W-:-:S04]  /*0530*/  IMAD.WIDE R10, R9, 0x4, R10 ;  /* 0x00000004090a7825 */ /* 0x001fc800078e020a */
[----:B------:R-:W-:Y:S02]  /*0540*/  IMAD.WIDE R12, R3, 0x4, R10 ;  /* 0x00000004030c7825 */ /* 0x000fe400078e020a */
[----:B------:R-:W2:Y:S02]  /*0550*/  LDG.E.CONSTANT R10, desc[UR6][R10.64] ;  /* 0x000000060a0a7981 */ /* 0x000ea4000c1e9900 */
[----:B-1----:R-:W-:-:S04]  /*0560*/  IMAD.WIDE R4, R7, 0x4, R4 ;  /* 0x0000000407047825 */ /* 0x002fc800078e0204 */
[C---:B------:R-:W-:Y:S01]  /*0570*/  IMAD.WIDE R6, R3.reuse, 0x4, R12 ;  /* 0x0000000403067825 */ /* 0x040fe200078e020c */
[----:B------:R-:W2:Y:S04]  /*0580*/  LDG.E.CONSTANT R15, desc[UR6][R4.64] ;  /* 0x00000006040f7981 */ /* 0x000ea8000c1e9900 */
[----:B------:R-:W3:Y:S01]  /*0590*/  LDG.E.CONSTANT R12, desc[UR6][R12.64] ;  /* 0x000000060c0c7981 */ /* 0x000ee2000c1e9900 */
[----:B------:R-:W-:-:S03]  /*05a0*/  IMAD.WIDE R8, R3, 0x4, R6 ;  /* 0x0000000403087825 */ /* 0x000fc600078e0206 */
[----:B------:R-:W3:Y:S04]  /*05b0*/  LDG.E.CONSTANT R14, desc[UR6][R4.64+0x4] ;  /* 0x00000406040e7981 */ /* 0x000ee8000c1e9900 */
[----:B------:R-:W4:Y:S04]  /*05c0*/  LDG.E.CONSTANT R20, desc[UR6][R6.64] ;  /* 0x0000000606147981 */ /* 0x000f28000c1e9900 */
[----:B------:R-:W4:Y:S04]  /*05d0*/  LDG.E.CONSTANT R21, desc[UR6][R4.64+0x8] ;  /* 0x0000080604157981 */ /* 0x000f28000c1e9900 */
[----:B------:R-:W5:Y:S04]  /*05e0*/  LDG.E.CONSTANT R23, desc[UR6][R4.64+0xc] ;  /* 0x00000c0604177981 */ /* 0x000f68000c1e9900 */
[----:B------:R-:W5:Y:S01]  /*05f0*/  LDG.E.CONSTANT R8, desc[UR6][R8.64] ;  /* 0x0000000608087981 */ /* 0x000f62000c1e9900 */
[----:B------:R-:W-:Y:S01]  /*0600*/  IADD3 R19, PT, PT, R19, 0x4, RZ ;  /* 0x0000000413137810 */ /* 0x000fe20007ffe0ff */
[----:B--2---:R-:W-:-:S04]  /*0610*/  FFMA R15, R15, R10, R26 ;  /* 0x0000000a0f0f7223 */ /* 0x004fc8000000001a */
[----:B---3--:R-:W-:-:S04]  /*0620*/  FFMA R14, R14, R12, R15 ;  /* 0x0000000c0e0e7223 */ /* 0x008fc8000000000f */
[----:B----4-:R-:W-:-:S04]  /*0630*/  FFMA R14, R21, R20, R14 ;  /* 0x00000014150e7223 */ /* 0x010fc8000000000e */
[----:B-----5:R-:W-:-:S07]  /*0640*/  FFMA R26, R23, R8, R14 ;  /* 0x00000008171a7223 */ /* 0x020fce000000000e */
.L_x_3:
[----:B------:R-:W-:Y:S05]  /*0650*/  @!P1 BRA `(.L_x_0) ;  /* 0x0000000000689947 */ /* 0x000fea0003800000 */
[----:B------:R-:W0:Y:S01]  /*0660*/  LDC.64 R10, c[0x0][0x388] ;  /* 0x0000e200ff0a7b82 */ /* 0x000e220000000a00 */
[----:B------:R-:W-:Y:S02]  /*0670*/  ISETP.NE.AND P0, PT, R2, 0x1, PT ;  /* 0x000000010200780c */ /* 0x000fe40003f05270 */
[----:B------:R-:W-:-:S04]  /*0680*/  LOP3.LUT R17, R17, 0x1, RZ, 0xc0, !PT ;  /* 0x0000000111117812 */ /* 0x000fc800078ec0ff */
[----:B------:R-:W-:Y:S01]  /*0690*/  ISETP.NE.U32.AND P1, PT, R17, 0x1, PT ;  /* 0x000000011100780c */ /* 0x000fe20003f25070 */
[----:B------:R-:W1:Y:S06]  /*06a0*/  LDC.64 R8, c[0x0][0x380] ;  /* 0x0000e000ff087b82 */ /* 0x000e6c0000000a00 */
[C---:B------:R-:W-:Y:S01]  /*06b0*/  @P0 IMAD R15, R19.reuse, R3, R16 ;  /* 0x00000003130f0224 */ /* 0x040fe200078e0210 */
[----:B------:R-:W-:Y:S01]  /*06c0*/  @P0 IADD3 R13, PT, PT, R18, R19, RZ ;  /* 0x00000013120d0210 */ /* 0x000fe20007ffe0ff */
[----:B------:R-:W2:Y:S01]  /*06d0*/  LDC.64 R6, c[0x0][0x380] ;  /* 0x0000e000ff067b82 */ /* 0x000ea20000000a00 */
[----:B------:R-:W-:-:S07]  /*06e0*/  @P0 IADD3 R19, PT, PT, R19, 0x2, RZ ;  /* 0x0000000213130810 */ /* 0x000fce0007ffe0ff */
[----:B------:R-:W3:Y:S01]  /*06f0*/  LDC.64 R4, c[0x0][0x388] ;  /* 0x0000e200ff047b82 */ /* 0x000ee20000000a00 */
[----:B0-----:R-:W-:Y:S01]  /*0700*/  @P0 IMAD.WIDE R10, R15, 0x4, R10 ;  /* 0x000000040f0a0825 */ /* 0x001fe200078e020a */
[----:B------:R-:W-:-:S03]  /*0710*/  @!P1 IADD3 R15, PT, PT, R18, R19, RZ ;  /* 0x00000013120f9210 */ /* 0x000fc60007ffe0ff */
[----:B------:R-:W-:Y:S01]  /*0720*/  @!P1 IMAD R19, R19, R3, R16 ;  /* 0x0000000313139224 */ /* 0x000fe200078e0210 */
[----:B------:R-:W4:Y:S01]  /*0730*/  @P0 LDG.E.CONSTANT R2, desc[UR6][R10.64] ;  /* 0x000000060a020981 */ /* 0x000f22000c1e9900 */
[----:B-1----:R-:W-:-:S04]  /*0740*/  @P0 IMAD.WIDE R8, R13, 0x4, R8 ;  /* 0x000000040d080825 */ /* 0x002fc800078e0208 */
[----:B------:R-:W-:Y:S01]  /*0750*/  @P0 IMAD.WIDE R12, R3, 0x4, R10 ;  /* 0x00000004030c0825 */ /* 0x000fe200078e020a */
[----:B------:R-:W4:Y:S03]  /*0760*/  @P0 LDG.E.CONSTANT R17, desc[UR6][R8.64] ;  /* 0x0000000608110981 */ /* 0x000f26000c1e9900 */
[----:B--2---:R-:W-:Y:S01]  /*0770*/  @!P1 IMAD.WIDE R6, R15, 0x4, R6 ;  /* 0x000000040f069825 */ /* 0x004fe200078e0206 */
[----:B------:R-:W2:Y:S04]  /*0780*/  @P0 LDG.E.CONSTANT R21, desc[UR6][R8.64+0x4] ;  /* 0x0000040608150981 */ /* 0x000ea8000c1e9900 */
[----:B------:R-:W2:Y:S01]  /*0790*/  @P0 LDG.E.CONSTANT R12, desc[UR6][R12.64] ;  /* 0x000000060c0c0981 */ /* 0x000ea2000c1e9900 */
[----:B---3--:R-:W-:-:S03]  /*07a0*/  @!P1 IMAD.WIDE R4, R19, 0x4, R4 ;  /* 0x0000000413049825 */ /* 0x008fc600078e0204 */
[----:B------:R-:W3:Y:S04]  /*07b0*/  @!P1 LDG.E.CONSTANT R7, desc[UR6][R6.64] ;  /* 0x0000000606079981 */ /* 0x000ee8000c1e9900 */
[----:B------:R-:W3:Y:S01]  /*07c0*/  @!P1 LDG.E.CONSTANT R4, desc[UR6][R4.64] ;  /* 0x0000000604049981 */ /* 0x000ee2000c1e9900 */
[----:B----4-:R-:W-:-:S04]  /*07d0*/  @P0 FFMA R2, R17, R2, R26 ;  /* 0x0000000211020223 */ /* 0x010fc8000000001a */
[----:B--2---:R-:W-:-:S04]  /*07e0*/  @P0 FFMA R26, R21, R12, R2 ;  /* 0x0000000c151a0223 */ /* 0x004fc80000000002 */
[----:B---3--:R-:W-:-:S07]  /*07f0*/  @!P1 FFMA R26, R7, R4, R26 ;  /* 0x00000004071a9223 */ /* 0x008fce000000001a */
.L_x_0:
[----:B------:R-:W0:Y:S01]  /*0800*/  LDC.64 R4, c[0x0][0x390] ;  /* 0x0000e400ff047b82 */ /* 0x000e220000000a00 */
[----:B------:R-:W-:-:S04]  /*0810*/  IMAD R3, R0, R3, R16 ;  /* 0x0000000300037224 */ /* 0x000fc800078e0210 */
[----:B0-----:R-:W-:-:S05]  /*0820*/  IMAD.WIDE R2, R3, 0x4, R4 ;  /* 0x0000000403027825 */ /* 0x001fca00078e0204 */
[----:B------:R-:W-:Y:S01]  /*0830*/  STG.E desc[UR6][R2.64], R26 ;  /* 0x0000001a02007986 */ /* 0x000fe2000c101906 */
[----:B------:R-:W-:Y:S05]  /*0840*/  EXIT ;  /* 0x000000000000794d */ /* 0x000fea0003800000 */
.L_x_4:
[----:B------:R-:W-:-:S00]  /*0850*/  BRA `(.L_x_4) ;  /* 0xfffffffc00fc7947 */ /* 0x000fc0000383ffff */
[----:B------:R-:W-:-:S00]  /*0860*/  NOP ;  /* 0x0000000000007918 */ /* 0x000fc00000000000 */
        /* <DEDUP_REMOVED lines=9> */
.L_x_5:


//--------------------- .nv.shared.reserved.0     --------------------------
	.section	.nv.shared.reserved.0,"aw",@nobits
	.weak		__nv_reservedSMEM_offset_0_alias
	.size		__nv_reservedSMEM_offset_0_alias, 0, 64
	.other		__nv_reservedSMEM_offset_0_alias,@"STO_CUDA_RESERVED_SHARED STV_DEFAULT"
__nv_reservedSMEM_offset_0_alias:
	.zero		0
	.zero		64


//--------------------- .nv.constant0._Z17naive_gemm_kernelPfS_S_iii --------------------------
	.section	.nv.constant0._Z17naive_gemm_kernelPfS_S_iii,"a",@progbits
	.sectionflags	@""
	.align	4
.nv.constant0._Z17naive_gemm_kernelPfS_S_iii:
	.zero		932


//--------------------- SYMBOLS --------------------------

	.type		.nv.reservedSmem.offset0,@object
	.size		.nv.reservedSmem.offset0,0x4
